//
// Generated by NVIDIA NVVM Compiler
//
// Compiler Build ID: CL-36424714
// Cuda compilation tools, release 13.0, V13.0.88
// Based on NVVM 20.0.0
//

.version 9.0
.target sm_100
.address_size 64

	// .globl	_Z19multiplicarMatricesPiS_S_i

.visible .entry _Z19multiplicarMatricesPiS_S_i(
	.param .u64 .ptr .align 1 _Z19multiplicarMatricesPiS_S_i_param_0,
	.param .u64 .ptr .align 1 _Z19multiplicarMatricesPiS_S_i_param_1,
	.param .u64 .ptr .align 1 _Z19multiplicarMatricesPiS_S_i_param_2,
	.param .u32 _Z19multiplicarMatricesPiS_S_i_param_3
)
{
	.reg .pred 	%p<10>;
	.reg .b32 	%r<105>;
	.reg .b64 	%rd<67>;

	ld.param.u64 	%rd14, [_Z19multiplicarMatricesPiS_S_i_param_0];
	ld.param.u64 	%rd15, [_Z19multiplicarMatricesPiS_S_i_param_1];
	ld.param.u32 	%r30, [_Z19multiplicarMatricesPiS_S_i_param_3];
	cvta.to.global.u64 	%rd1, %rd15;
	cvta.to.global.u64 	%rd2, %rd14;
	mov.u32 	%r31, %ctaid.y;
	mov.u32 	%r32, %ntid.y;
	mov.u32 	%r33, %tid.y;
	mad.lo.s32 	%r1, %r31, %r32, %r33;
	mov.u32 	%r34, %ctaid.x;
	mov.u32 	%r35, %ntid.x;
	mov.u32 	%r36, %tid.x;
	mad.lo.s32 	%r2, %r34, %r35, %r36;
	max.s32 	%r37, %r1, %r2;
	setp.ge.s32 	%p1, %r37, %r30;
	@%p1 bra 	$L__BB0_13;
	mul.lo.s32 	%r3, %r30, %r1;
	and.b32  	%r4, %r30, 7;
	setp.lt.u32 	%p2, %r30, 8;
	mov.b32 	%r99, 0;
	mov.u32 	%r104, %r99;
	@%p2 bra 	$L__BB0_4;
	and.b32  	%r99, %r30, 2147483640;
	neg.s32 	%r93, %r99;
	mul.wide.s32 	%rd16, %r30, 4;
	add.s64 	%rd3, %rd1, %rd16;
	shl.b32 	%r7, %r30, 3;
	mul.wide.s32 	%rd17, %r30, 8;
	add.s64 	%rd4, %rd1, %rd17;
	mul.wide.s32 	%rd18, %r30, 12;
	add.s64 	%rd5, %rd1, %rd18;
	mul.wide.s32 	%rd19, %r30, 16;
	add.s64 	%rd6, %rd1, %rd19;
	mul.wide.s32 	%rd20, %r30, 20;
	add.s64 	%rd7, %rd1, %rd20;
	mul.wide.s32 	%rd21, %r30, 24;
	add.s64 	%rd8, %rd1, %rd21;
	mul.wide.s32 	%rd22, %r30, 28;
	add.s64 	%rd9, %rd1, %rd22;
	mul.wide.u32 	%rd23, %r3, 4;
	add.s64 	%rd24, %rd23, %rd2;
	add.s64 	%rd66, %rd24, 16;
	mov.b32 	%r104, 0;
	mov.u32 	%r92, %r2;
$L__BB0_3:
	.pragma "nounroll";
	mul.wide.s32 	%rd25, %r92, 4;
	add.s64 	%rd26, %rd3, %rd25;
	add.s64 	%rd27, %rd4, %rd25;
	add.s64 	%rd28, %rd5, %rd25;
	add.s64 	%rd29, %rd6, %rd25;
	add.s64 	%rd30, %rd7, %rd25;
	add.s64 	%rd31, %rd8, %rd25;
	add.s64 	%rd32, %rd9, %rd25;
	add.s64 	%rd33, %rd1, %rd25;
	ld.global.u32 	%r41, [%rd66+-16];
	ld.global.u32 	%r42, [%rd33];
	mad.lo.s32 	%r43, %r42, %r41, %r104;
	ld.global.u32 	%r44, [%rd66+-12];
	ld.global.u32 	%r45, [%rd26];
	mad.lo.s32 	%r46, %r45, %r44, %r43;
	ld.global.u32 	%r47, [%rd66+-8];
	ld.global.u32 	%r48, [%rd27];
	mad.lo.s32 	%r49, %r48, %r47, %r46;
	ld.global.u32 	%r50, [%rd66+-4];
	ld.global.u32 	%r51, [%rd28];
	mad.lo.s32 	%r52, %r51, %r50, %r49;
	ld.global.u32 	%r53, [%rd66];
	ld.global.u32 	%r54, [%rd29];
	mad.lo.s32 	%r55, %r54, %r53, %r52;
	ld.global.u32 	%r56, [%rd66+4];
	ld.global.u32 	%r57, [%rd30];
	mad.lo.s32 	%r58, %r57, %r56, %r55;
	ld.global.u32 	%r59, [%rd66+8];
	ld.global.u32 	%r60, [%rd31];
	mad.lo.s32 	%r61, %r60, %r59, %r58;
	ld.global.u32 	%r62, [%rd66+12];
	ld.global.u32 	%r63, [%rd32];
	mad.lo.s32 	%r104, %r63, %r62, %r61;
	add.s32 	%r93, %r93, 8;
	add.s32 	%r92, %r92, %r7;
	add.s64 	%rd66, %rd66, 32;
	setp.ne.s32 	%p3, %r93, 0;
	@%p3 bra 	$L__BB0_3;
$L__BB0_4:
	setp.eq.s32 	%p4, %r4, 0;
	@%p4 bra 	$L__BB0_12;
	and.b32  	%r17, %r30, 3;
	setp.lt.u32 	%p5, %r4, 4;
	@%p5 bra 	$L__BB0_7;
	add.s32 	%r65, %r99, %r3;
	mul.wide.u32 	%rd34, %r65, 4;
	add.s64 	%rd35, %rd2, %rd34;
	ld.global.u32 	%r66, [%rd35];
	mad.lo.s32 	%r67, %r99, %r30, %r2;
	mul.wide.s32 	%rd36, %r67, 4;
	add.s64 	%rd37, %rd1, %rd36;
	ld.global.u32 	%r68, [%rd37];
	mad.lo.s32 	%r69, %r68, %r66, %r104;
	cvt.u64.u32 	%rd38, %r3;
	cvt.u64.u32 	%rd39, %r99;
	add.s64 	%rd40, %rd39, %rd38;
	shl.b64 	%rd41, %rd40, 2;
	add.s64 	%rd42, %rd2, %rd41;
	ld.global.u32 	%r70, [%rd42+4];
	mul.wide.s32 	%rd43, %r30, 4;
	add.s64 	%rd44, %rd37, %rd43;
	ld.global.u32 	%r71, [%rd44];
	mad.lo.s32 	%r72, %r71, %r70, %r69;
	ld.global.u32 	%r73, [%rd42+8];
	add.s64 	%rd45, %rd44, %rd43;
	ld.global.u32 	%r74, [%rd45];
	mad.lo.s32 	%r75, %r74, %r73, %r72;
	ld.global.u32 	%r76, [%rd42+12];
	add.s64 	%rd46, %rd45, %rd43;
	ld.global.u32 	%r77, [%rd46];
	mad.lo.s32 	%r104, %r77, %r76, %r75;
	add.s32 	%r99, %r99, 4;
$L__BB0_7:
	setp.eq.s32 	%p6, %r17, 0;
	@%p6 bra 	$L__BB0_12;
	setp.eq.s32 	%p7, %r17, 1;
	@%p7 bra 	$L__BB0_10;
	add.s32 	%r79, %r99, %r3;
	mul.wide.u32 	%rd47, %r79, 4;
	add.s64 	%rd48, %rd2, %rd47;
	ld.global.u32 	%r80, [%rd48];
	mad.lo.s32 	%r81, %r99, %r30, %r2;
	mul.wide.s32 	%rd49, %r81, 4;
	add.s64 	%rd50, %rd1, %rd49;
	ld.global.u32 	%r82, [%rd50];
	mad.lo.s32 	%r83, %r82, %r80, %r104;
	cvt.u64.u32 	%rd51, %r3;
	cvt.u64.u32 	%rd52, %r99;
	add.s64 	%rd53, %rd52, %rd51;
	shl.b64 	%rd54, %rd53, 2;
	add.s64 	%rd55, %rd2, %rd54;
	ld.global.u32 	%r84, [%rd55+4];
	mul.wide.s32 	%rd56, %r30, 4;
	add.s64 	%rd57, %rd50, %rd56;
	ld.global.u32 	%r85, [%rd57];
	mad.lo.s32 	%r104, %r85, %r84, %r83;
	add.s32 	%r99, %r99, 2;
$L__BB0_10:
	and.b32  	%r86, %r30, 1;
	setp.eq.b32 	%p8, %r86, 1;
	not.pred 	%p9, %p8;
	@%p9 bra 	$L__BB0_12;
	add.s32 	%r87, %r99, %r3;
	mul.wide.u32 	%rd58, %r87, 4;
	add.s64 	%rd59, %rd2, %rd58;
	ld.global.u32 	%r88, [%rd59];
	mad.lo.s32 	%r89, %r99, %r30, %r2;
	mul.wide.s32 	%rd60, %r89, 4;
	add.s64 	%rd61, %rd1, %rd60;
	ld.global.u32 	%r90, [%rd61];
	mad.lo.s32 	%r104, %r90, %r88, %r104;
$L__BB0_12:
	ld.param.u64 	%rd65, [_Z19multiplicarMatricesPiS_S_i_param_2];
	add.s32 	%r91, %r3, %r2;
	cvta.to.global.u64 	%rd62, %rd65;
	mul.wide.s32 	%rd63, %r91, 4;
	add.s64 	%rd64, %rd62, %rd63;
	st.global.u32 	[%rd64], %r104;
$L__BB0_13:
	ret;

}


// ===== COMPILED SASS (sm_100) =====

	.target	sm_100

	.elftype	@"ET_EXEC"


//--------------------- .note.nv.tkinfo           --------------------------
	.section	.note.nv.tkinfo,"",@"SHT_NOTE"
	.sectionflags	@"SHF_NOTE_NV_TKINFO"
	.tkinfo
        /*0018*/ 	.word	0x00000002
        /*0030*/ 	.string	""
        /*0030*/ 	.string	"ptxas"
        /*0030*/ 	.string	"Cuda compilation tools, release 13.0, V13.0.88"
        /*0030*/ 	.string	"Build cuda_13.0.r13.0/compiler.36424714_0"
        /*0030*/ 	.string	"-arch sm_100 -m 64 "



//--------------------- .note.nv.cuinfo           --------------------------
	.section	.note.nv.cuinfo,"",@"SHT_NOTE"
	.sectionflags	@"SHF_NOTE_NV_CUINFO"
        /*0018*/ 	.short	0x0002
        /*001a*/ 	.short	0x0064
        /*001c*/ 	.short	0x0082
	.zero		2


//--------------------- .nv.info                  --------------------------
	.section	.nv.info,"",@"SHT_CUDA_INFO"
	.align	4


	//----- nvinfo : EIATTR_REGCOUNT
	.align		4
        /*0000*/ 	.byte	0x04, 0x2f
        /*0002*/ 	.short	(.L_1 - .L_0)
	.align		4
.L_0:
        /*0004*/ 	.word	index@(_Z19multiplicarMatricesPiS_S_i)
        /*0008*/ 	.word	0x0000001e


	//----- nvinfo : EIATTR_FRAME_SIZE
	.align		4
.L_1:
        /*000c*/ 	.byte	0x04, 0x11
        /*000e*/ 	.short	(.L_3 - .L_2)
	.align		4
.L_2:
        /*0010*/ 	.word	index@(_Z19multiplicarMatricesPiS_S_i)
        /*0014*/ 	.word	0x00000000


	//----- nvinfo : EIATTR_MIN_STACK_SIZE
	.align		4
.L_3:
        /*0018*/ 	.byte	0x04, 0x12
        /*001a*/ 	.short	(.L_5 - .L_4)
	.align		4
.L_4:
        /*001c*/ 	.word	index@(_Z19multiplicarMatricesPiS_S_i)
        /*0020*/ 	.word	0x00000000
.L_5:


//--------------------- .nv.compat                --------------------------
	.section	.nv.compat,"",@"SHT_CUDA_COMPAT_INFO"
	.align	4
        /*0000*/ 	.byte	0x02, 0x09, 0x00, 0x00, 0x02, 0x02, 0x01, 0x00, 0x02, 0x05, 0x05, 0x00, 0x03, 0x07, 0x01, 0x01
        /*0010*/ 	.byte	0x02, 0x03, 0x00, 0x00, 0x02, 0x06, 0x01, 0x00, 0x04, 0x0b, 0x08, 0x00, 0x09, 0x00, 0x00, 0x00
        /*0020*/ 	.byte	0x00, 0x00, 0x00, 0x00


//--------------------- .nv.info._Z19multiplicarMatricesPiS_S_i --------------------------
	.section	.nv.info._Z19multiplicarMatricesPiS_S_i,"",@"SHT_CUDA_INFO"
	.sectionflags	@""
	.align	4


	//----- nvinfo : EIATTR_CUDA_API_VERSION
	.align		4
        /*0000*/ 	.byte	0x04, 0x37
        /*0002*/ 	.short	(.L_7 - .L_6)
.L_6:
        /*0004*/ 	.word	0x00000082


	//----- nvinfo : EIATTR_KPARAM_INFO
	.align		4
.L_7:
        /*0008*/ 	.byte	0x04, 0x17
        /*000a*/ 	.short	(.L_9 - .L_8)
.L_8:
        /*000c*/ 	.word	0x00000000
        /*0010*/ 	.short	0x0003
        /*0012*/ 	.short	0x0018
        /*0014*/ 	.byte	0x00, 0xf0, 0x11, 0x00


	//----- nvinfo : EIATTR_KPARAM_INFO
	.align		4
.L_9:
        /*0018*/ 	.byte	0x04, 0x17
        /*001a*/ 	.short	(.L_11 - .L_10)
.L_10:
        /*001c*/ 	.word	0x00000000
        /*0020*/ 	.short	0x0002
        /*0022*/ 	.short	0x0010
        /*0024*/ 	.byte	0x00, 0xf5, 0x21, 0x00


	//----- nvinfo : EIATTR_KPARAM_INFO
	.align		4
.L_11:
        /*0028*/ 	.byte	0x04, 0x17
        /*002a*/ 	.short	(.L_13 - .L_12)
.L_12:
        /*002c*/ 	.word	0x00000000
        /*0030*/ 	.short	0x0001
        /*0032*/ 	.short	0x0008
        /*0034*/ 	.byte	0x00, 0xf5, 0x21, 0x00


	//----- nvinfo : EIATTR_KPARAM_INFO
	.align		4
.L_13:
        /*0038*/ 	.byte	0x04, 0x17
        /*003a*/ 	.short	(.L_15 - .L_14)
.L_14:
        /*003c*/ 	.word	0x00000000
        /*0040*/ 	.short	0x0000
        /*0042*/ 	.short	0x0000
        /*0044*/ 	.byte	0x00, 0xf5, 0x21, 0x00


	//----- nvinfo : EIATTR_SPARSE_MMA_MASK
	.align		4
.L_15:
        /*0048*/ 	.byte	0x03, 0x50
        /*004a*/ 	.short	0x0000


	//----- nvinfo : EIATTR_MAXREG_COUNT
	.align		4
        /*004c*/ 	.byte	0x03, 0x1b
        /*004e*/ 	.short	0x00ff


	//----- nvinfo : EIATTR_MERCURY_ISA_VERSION
	.align		4
        /*0050*/ 	.byte	0x03, 0x5f
        /*0052*/ 	.short	0x0101


	//----- nvinfo : EIATTR_VRC_CTA_INIT_COUNT
	.align		4
        /*0054*/ 	.byte	0x02, 0x4a
	.zero		1
	.zero		1


	//----- nvinfo : EIATTR_EXIT_INSTR_OFFSETS
	.align		4
        /*0058*/ 	.byte	0x04, 0x1c
        /*005a*/ 	.short	(.L_17 - .L_16)


	//   ....[0]....
.L_16:
        /*005c*/ 	.word	0x000000c0


	//   ....[1]....
        /*0060*/ 	.word	0x00000a90


	//----- nvinfo : EIATTR_CBANK_PARAM_SIZE
	.align		4
.L_17:
        /*0064*/ 	.byte	0x03, 0x19
        /*0066*/ 	.short	0x001c


	//----- nvinfo : EIATTR_PARAM_CBANK
	.align		4
        /*0068*/ 	.byte	0x04, 0x0a
        /*006a*/ 	.short	(.L_19 - .L_18)
	.align		4
.L_18:
        /*006c*/ 	.word	index@(.nv.constant0._Z19multiplicarMatricesPiS_S_i)
        /*0070*/ 	.short	0x0380
        /*0072*/ 	.short	0x001c


	//----- nvinfo : EIATTR_SW_WAR
	.align		4
.L_19:
        /*0074*/ 	.byte	0x04, 0x36
        /*0076*/ 	.short	(.L_21 - .L_20)
.L_20:
        /*0078*/ 	.word	0x00000008
.L_21:


//--------------------- .nv.callgraph             --------------------------
	.section	.nv.callgraph,"",@"SHT_CUDA_CALLGRAPH"
	.align	4
	.sectionentsize	8
	.align		4
        /*0000*/ 	.word	0x00000000
	.align		4
        /*0004*/ 	.word	0xffffffff
	.align		4
        /*0008*/ 	.word	0x00000000
	.align		4
        /*000c*/ 	.word	0xfffffffe
	.align		4
        /*0010*/ 	.word	0x00000000
	.align		4
        /*0014*/ 	.word	0xfffffffd
	.align		4
        /*0018*/ 	.word	0x00000000
	.align		4
        /*001c*/ 	.word	0xfffffffc


//--------------------- .text._Z19multiplicarMatricesPiS_S_i --------------------------
	.section	.text._Z19multiplicarMatricesPiS_S_i,"ax",@progbits
	.align	128
        .global         _Z19multiplicarMatricesPiS_S_i
        .type           _Z19multiplicarMatricesPiS_S_i,@function
        .size           _Z19multiplicarMatricesPiS_S_i,(.L_x_5 - _Z19multiplicarMatricesPiS_S_i)
        .other          _Z19multiplicarMatricesPiS_S_i,@"STO_CUDA_ENTRY STV_DEFAULT"
_Z19multiplicarMatricesPiS_S_i:
.text._Z19multiplicarMatricesPiS_S_i:
[----:B------:R-:W-:Y:S01]  /*0000*/  LDC R1, c[0x0][0x37c] ;  /* 0x0000df00ff017b82 */ /* 0x000fe20000000800 */
[----:B------:R-:W0:Y:S07]  /*0010*/  S2R R0, SR_TID.Y ;  /* 0x0000000000007919 */ /* 0x000e2e0000002200 */
[----:B------:R-:W0:Y:S01]  /*0020*/  S2UR UR4, SR_CTAID.Y ;  /* 0x00000000000479c3 */ /* 0x000e220000002600 */
[----:B------:R-:W1:Y:S01]  /*0030*/  LDCU UR20, c[0x0][0x398] ;  /* 0x00007300ff1477ac */ /* 0x000e620008000800 */
[----:B------:R-:W2:Y:S06]  /*0040*/  S2R R3, SR_TID.X ;  /* 0x0000000000037919 */ /* 0x000eac0000002100 */
[----:B------:R-:W0:Y:S08]  /*0050*/  LDC R13, c[0x0][0x364] ;  /* 0x0000d900ff0d7b82 */ /* 0x000e300000000800 */
[----:B------:R-:W2:Y:S08]  /*0060*/  S2UR UR5, SR_CTAID.X ;  /* 0x00000000000579c3 */ /* 0x000eb00000002500 */
[----:B------:R-:W2:Y:S01]  /*0070*/  LDC R2, c[0x0][0x360] ;  /* 0x0000d800ff027b82 */ /* 0x000ea20000000800 */
[----:B0-----:R-:W-:-:S02]  /*0080*/  IMAD R13, R13, UR4, R0 ;  /* 0x000000040d0d7c24 */ /* 0x001fc4000f8e0200 */
[----:B--2---:R-:W-:-:S05]  /*0090*/  IMAD R0, R2, UR5, R3 ;  /* 0x0000000502007c24 */ /* 0x004fca000f8e0203 */
[----:B------:R-:W-:-:S04]  /*00a0*/  VIMNMX R2, PT, PT, R13, R0, !PT ;  /* 0x000000000d027248 */ /* 0x000fc80007fe0100 */
[----:B-1----:R-:W-:-:S13]  /*00b0*/  ISETP.GE.AND P0, PT, R2, UR20, PT ;  /* 0x0000001402007c0c */ /* 0x002fda000bf06270 */
[----:B------:R-:W-:Y:S05]  /*00c0*/  @P0 EXIT ;  /* 0x000000000000094d */ /* 0x000fea0003800000 */
[----:B------:R-:W-:Y:S01]  /*00d0*/  UISETP.GE.U32.AND UP0, UPT, UR20, 0x8, UPT ;  /* 0x000000081400788c */ /* 0x000fe2000bf06070 */
[----:B------:R-:W-:Y:S02]  /*00e0*/  HFMA2 R12, -RZ, RZ, 0, 0 ;  /* 0x00000000ff0c7431 */ /* 0x000fe400000001ff */
[----:B------:R-:W-:Y:S01]  /*00f0*/  IMAD R13, R13, UR20, RZ ;  /* 0x000000140d0d7c24 */ /* 0x000fe2000f8e02ff */
[----:B------:R-:W-:Y:S01]  /*0100*/  UMOV UR4, URZ ;  /* 0x000000ff00047c82 */ /* 0x000fe20008000000 */
[----:B------:R-:W0:Y:S04]  /*0110*/  LDCU.64 UR18, c[0x0][0x358] ;  /* 0x00006b00ff1277ac */ /* 0x000e280008000a00 */
[----:B------:R-:W-:Y:S05]  /*0120*/  BRA.U !UP0, `(.L_x_0) ;  /* 0x0000000508047547 */ /* 0x000fea000b800000 */
[----:B------:R-:W1:Y:S01]  /*0130*/  LDCU.128 UR24, c[0x0][0x380] ;  /* 0x00007000ff1877ac */ /* 0x000e620008000c00 */
[----:B------:R-:W-:Y:S02]  /*0140*/  MOV R12, RZ ;  /* 0x000000ff000c7202 */ /* 0x000fe40000000f00 */
[----:B------:R-:W-:Y:S01]  /*0150*/  MOV R14, R0 ;  /* 0x00000000000e7202 */ /* 0x000fe20000000f00 */
[----:B------:R-:W-:-:S04]  /*0160*/  ULOP3.LUT UR4, UR20, 0x7ffffff8, URZ, 0xc0, !UPT ;  /* 0x7ffffff814047892 */ /* 0x000fc8000f8ec0ff */
[----:B------:R-:W-:Y:S01]  /*0170*/  UIADD3 UR5, UPT, UPT, -UR4, URZ, URZ ;  /* 0x000000ff04057290 */ /* 0x000fe2000fffe1ff */
[----:B-1----:R-:W-:Y:S01]  /*0180*/  MOV R2, UR24 ;  /* 0x0000001800027c02 */ /* 0x002fe20008000f00 */
[----:B------:R-:W-:Y:S01]  /*0190*/  UIMAD.WIDE UR6, UR20, 0x8, UR26 ;  /* 0x00000008140678a5 */ /* 0x000fe2000f8e021a */
[----:B------:R-:W-:Y:S01]  /*01a0*/  MOV R3, UR25 ;  /* 0x0000001900037c02 */ /* 0x000fe20008000f00 */
[----:B------:R-:W-:Y:S02]  /*01b0*/  UIMAD.WIDE UR8, UR20, 0xc, UR26 ;  /* 0x0000000c140878a5 */ /* 0x000fe4000f8e021a */
[----:B------:R-:W-:Y:S01]  /*01c0*/  UIMAD.WIDE UR10, UR20, 0x10, UR26 ;  /* 0x00000010140a78a5 */ /* 0x000fe2000f8e021a */
[----:B------:R-:W-:Y:S01]  /*01d0*/  IMAD.WIDE.U32 R2, R13, 0x4, R2 ;  /* 0x000000040d027825 */ /* 0x000fe200078e0002 */
[----:B------:R-:W-:Y:S02]  /*01e0*/  UIMAD.WIDE UR12, UR20, 0x14, UR26 ;  /* 0x00000014140c78a5 */ /* 0x000fe4000f8e021a */
[----:B------:R-:W-:Y:S01]  /*01f0*/  UIMAD.WIDE UR14, UR20, 0x18, UR26 ;  /* 0x00000018140e78a5 */ /* 0x000fe2000f8e021a */
[----:B------:R-:W-:Y:S01]  /*0200*/  IADD3 R2, P0, PT, R2, 0x10, RZ ;  /* 0x0000001002027810 */ /* 0x000fe20007f1e0ff */
[----:B------:R-:W-:-:S03]  /*0210*/  UIMAD.WIDE UR16, UR20, 0x1c, UR26 ;  /* 0x0000001c141078a5 */ /* 0x000fc6000f8e021a */
[----:B------:R-:W-:-:S09]  /*0220*/  IADD3.X R3, PT, PT, RZ, R3, RZ, P0, !PT ;  /* 0x00000003ff037210 */ /* 0x000fd200007fe4ff */
.L_x_1:
[----:B------:R-:W-:Y:S01]  /*0230*/  UIMAD.WIDE UR22, UR20, 0x4, UR26 ;  /* 0x00000004141678a5 */ /* 0x000fe2000f8e021a */
[----:B------:R-:W-:Y:S02]  /*0240*/  IMAD.MOV.U32 R23, RZ, RZ, 0x4 ;  /* 0x00000004ff177424 */ /* 0x000fe400078e00ff */
[----:B------:R-:W-:Y:S01]  /*0250*/  HFMA2 R11, -RZ, RZ, 0, 2.384185791015625e-07 ;  /* 0x00000004ff0b7431 */ /* 0x000fe200000001ff */
[----:B------:R-:W-:Y:S01]  /*0260*/  MOV R25, 0x4 ;  /* 0x0000000400197802 */ /* 0x000fe20000000f00 */
[----:B0-----:R-:W2:Y:S01]  /*0270*/  LDG.E R21, desc[UR18][R2.64+-0x10] ;  /* 0xfffff01202157981 */ /* 0x001ea2000c1e1900 */
[C---:B------:R-:W-:Y:S01]  /*0280*/  IMAD.WIDE R22, R14.reuse, R23, UR26 ;  /* 0x0000001a0e167e25 */ /* 0x040fe2000f8e0217 */
[----:B------:R-:W-:Y:S02]  /*0290*/  MOV R8, UR22 ;  /* 0x0000001600087c02 */ /* 0x000fe40008000f00 */
[----:B------:R-:W-:Y:S01]  /*02a0*/  MOV R9, UR23 ;  /* 0x0000001700097c02 */ /* 0x000fe20008000f00 */
[----:B------:R-:W3:Y:S02]  /*02b0*/  LDG.E R19, desc[UR18][R2.64+-0xc] ;  /* 0xfffff41202137981 */ /* 0x000ee4000c1e1900 */
[----:B------:R-:W-:-:S02]  /*02c0*/  IMAD.WIDE R8, R14, 0x4, R8 ;  /* 0x000000040e087825 */ /* 0x000fc400078e0208 */
[----:B------:R-:W2:Y:S01]  /*02d0*/  LDG.E R22, desc[UR18][R22.64] ;  /* 0x0000001216167981 */ /* 0x000ea2000c1e1900 */
[----:B------:R-:W-:Y:S01]  /*02e0*/  MOV R5, 0x4 ;  /* 0x0000000400057802 */ /* 0x000fe20000000f00 */
[C---:B------:R-:W-:Y:S02]  /*02f0*/  IMAD.WIDE R24, R14.reuse, R25, UR6 ;  /* 0x000000060e187e25 */ /* 0x040fe4000f8e0219 */
[----:B------:R0:W3:Y:S02]  /*0300*/  LDG.E R20, desc[UR18][R8.64] ;  /* 0x0000001208147981 */ /* 0x0000e4000c1e1900 */
[----:B------:R-:W-:Y:S02]  /*0310*/  IMAD.WIDE R10, R14, R11, UR8 ;  /* 0x000000080e0a7e25 */ /* 0x000fe4000f8e020b */
[----:B------:R-:W4:Y:S04]  /*0320*/  LDG.E R18, desc[UR18][R24.64] ;  /* 0x0000001218127981 */ /* 0x000f28000c1e1900 */
[----:B------:R-:W4:Y:S01]  /*0330*/  LDG.E R17, desc[UR18][R2.64+-0x8] ;  /* 0xfffff81202117981 */ /* 0x000f22000c1e1900 */
[----:B0-----:R-:W-:-:S02]  /*0340*/  HFMA2 R9, -RZ, RZ, 0, 2.384185791015625e-07 ;  /* 0x00000004ff097431 */ /* 0x001fc400000001ff */
[----:B------:R-:W-:Y:S01]  /*0350*/  IMAD.MOV.U32 R7, RZ, RZ, 0x4 ;  /* 0x00000004ff077424 */ /* 0x000fe200078e00ff */
[----:B------:R0:W5:Y:S01]  /*0360*/  LDG.E R16, desc[UR18][R10.64] ;  /* 0x000000120a107981 */ /* 0x000162000c1e1900 */
[----:B------:R-:W-:-:S03]  /*0370*/  IMAD.WIDE R4, R14, R5, UR10 ;  /* 0x0000000a0e047e25 */ /* 0x000fc6000f8e0205 */
[----:B------:R-:W5:Y:S01]  /*0380*/  LDG.E R15, desc[UR18][R2.64+-0x4] ;  /* 0xfffffc12020f7981 */ /* 0x000f62000c1e1900 */
[C---:B------:R-:W-:Y:S01]  /*0390*/  IMAD.WIDE R6, R14.reuse, R7, UR12 ;  /* 0x0000000c0e067e25 */ /* 0x040fe2000f8e0207 */
[----:B------:R-:W-:Y:S02]  /*03a0*/  MOV R27, 0x4 ;  /* 0x00000004001b7802 */ /* 0x000fe40000000f00 */
[----:B------:R1:W5:Y:S01]  /*03b0*/  LDG.E R4, desc[UR18][R4.64] ;  /* 0x0000001204047981 */ /* 0x000362000c1e1900 */
[----:B------:R-:W-:-:S03]  /*03c0*/  IMAD.WIDE R8, R14, R9, UR14 ;  /* 0x0000000e0e087e25 */ /* 0x000fc6000f8e0209 */
[----:B------:R-:W5:Y:S01]  /*03d0*/  LDG.E R23, desc[UR18][R2.64] ;  /* 0x0000001202177981 */ /* 0x000f62000c1e1900 */
[----:B0-----:R-:W-:-:S03]  /*03e0*/  IMAD.WIDE R10, R14, R27, UR16 ;  /* 0x000000100e0a7e25 */ /* 0x001fc6000f8e021b */
[----:B------:R-:W5:Y:S04]  /*03f0*/  LDG.E R7, desc[UR18][R6.64] ;  /* 0x0000001206077981 */ /* 0x000f68000c1e1900 */
[----:B------:R-:W5:Y:S04]  /*0400*/  LDG.E R24, desc[UR18][R2.64+0x4] ;  /* 0x0000041202187981 */ /* 0x000f68000c1e1900 */
[----:B------:R-:W5:Y:S04]  /*0410*/  LDG.E R8, desc[UR18][R8.64] ;  /* 0x0000001208087981 */ /* 0x000f68000c1e1900 */
[----:B------:R-:W5:Y:S04]  /*0420*/  LDG.E R25, desc[UR18][R2.64+0x8] ;  /* 0x0000081202197981 */ /* 0x000f68000c1e1900 */
[----:B------:R-:W5:Y:S04]  /*0430*/  LDG.E R10, desc[UR18][R10.64] ;  /* 0x000000120a0a7981 */ /* 0x000f68000c1e1900 */
[----:B------:R0:W5:Y:S01]  /*0440*/  LDG.E R27, desc[UR18][R2.64+0xc] ;  /* 0x00000c12021b7981 */ /* 0x000162000c1e1900 */
[----:B------:R-:W-:-:S04]  /*0450*/  UIADD3 UR5, UPT, UPT, UR5, 0x8, URZ ;  /* 0x0000000805057890 */ /* 0x000fc8000fffe0ff */
[----:B------:R-:W-:Y:S01]  /*0460*/  UISETP.NE.AND UP0, UPT, UR5, URZ, UPT ;  /* 0x000000ff0500728c */ /* 0x000fe2000bf05270 */
[----:B-1----:R-:W-:Y:S02]  /*0470*/  MOV R5, UR20 ;  /* 0x0000001400057c02 */ /* 0x002fe40008000f00 */
[----:B0-----:R-:W-:Y:S02]  /*0480*/  IADD3 R2, P0, PT, R2, 0x20, RZ ;  /* 0x0000002002027810 */ /* 0x001fe40007f1e0ff */
[----:B------:R-:W-:Y:S02]  /*0490*/  LEA R14, R5, R14, 0x3 ;  /* 0x0000000e050e7211 */ /* 0x000fe400078e18ff */
[----:B------:R-:W-:Y:S01]  /*04a0*/  IADD3.X R3, PT, PT, RZ, R3, RZ, P0, !PT ;  /* 0x00000003ff037210 */ /* 0x000fe200007fe4ff */
[----:B--2---:R-:W-:-:S04]  /*04b0*/  IMAD R21, R21, R22, R12 ;  /* 0x0000001615157224 */ /* 0x004fc800078e020c */
[----:B---3--:R-:W-:-:S04]  /*04c0*/  IMAD R19, R19, R20, R21 ;  /* 0x0000001413137224 */ /* 0x008fc800078e0215 */
[----:B----4-:R-:W-:-:S04]  /*04d0*/  IMAD R17, R17, R18, R19 ;  /* 0x0000001211117224 */ /* 0x010fc800078e0213 */
[----:B-----5:R-:W-:-:S04]  /*04e0*/  IMAD R15, R15, R16, R17 ;  /* 0x000000100f0f7224 */ /* 0x020fc800078e0211 */
[----:B------:R-:W-:-:S04]  /*04f0*/  IMAD R4, R23, R4, R15 ;  /* 0x0000000417047224 */ /* 0x000fc800078e020f */
[----:B------:R-:W-:-:S04]  /*0500*/  IMAD R4, R24, R7, R4 ;  /* 0x0000000718047224 */ /* 0x000fc800078e0204 */
[----:B------:R-:W-:-:S04]  /*0510*/  IMAD R4, R25, R8, R4 ;  /* 0x0000000819047224 */ /* 0x000fc800078e0204 */
[----:B------:R-:W-:Y:S01]  /*0520*/  IMAD R12, R27, R10, R4 ;  /* 0x0000000a1b0c7224 */ /* 0x000fe200078e0204 */
[----:B------:R-:W-:Y:S06]  /*0530*/  BRA.U UP0, `(.L_x_1) ;  /* 0xfffffffd003c7547 */ /* 0x000fec000b83ffff */
.L_x_0:
[----:B------:R-:W-:-:S04]  /*0540*/  ULOP3.LUT UR6, UR20, 0x7, URZ, 0xc0, !UPT ;  /* 0x0000000714067892 */ /* 0x000fc8000f8ec0ff */
[----:B------:R-:W-:-:S09]  /*0550*/  UISETP.NE.AND UP0, UPT, UR6, URZ, UPT ;  /* 0x000000ff0600728c */ /* 0x000fd2000bf05270 */
[----:B------:R-:W-:Y:S05]  /*0560*/  BRA.U !UP0, `(.L_x_2) ;  /* 0x0000000508387547 */ /* 0x000fea000b800000 */
[----:B------:R-:W-:Y:S02]  /*0570*/  UISETP.GE.U32.AND UP0, UPT, UR6, 0x4, UPT ;  /* 0x000000040600788c */ /* 0x000fe4000bf06070 */
[----:B------:R-:W-:-:S04]  /*0580*/  ULOP3.LUT UR5, UR20, 0x3, URZ, 0xc0, !UPT ;  /* 0x0000000314057892 */ /* 0x000fc8000f8ec0ff */
[----:B------:R-:W-:-:S03]  /*0590*/  UISETP.NE.AND UP1, UPT, UR5, URZ, UPT ;  /* 0x000000ff0500728c */ /* 0x000fc6000bf25270 */
[----:B------:R-:W-:Y:S08]  /*05a0*/  BRA.U !UP0, `(.L_x_3) ;  /* 0x00000001087c7547 */ /* 0x000ff0000b800000 */
[----:B------:R-:W1:Y:S01]  /*05b0*/  LDC.64 R6, c[0x0][0x388] ;  /* 0x0000e200ff067b82 */ /* 0x000e620000000a00 */
[----:B------:R-:W2:Y:S01]  /*05c0*/  LDCU.64 UR6, c[0x0][0x380] ;  /* 0x00007000ff0677ac */ /* 0x000ea20008000a00 */
[----:B------:R-:W-:Y:S01]  /*05d0*/  IMAD.U32 R9, RZ, RZ, UR4 ;  /* 0x00000004ff097e24 */ /* 0x000fe2000f8e00ff */
[C---:B------:R-:W-:Y:S02]  /*05e0*/  IADD3 R3, PT, PT, R13.reuse, UR4, RZ ;  /* 0x000000040d037c10 */ /* 0x040fe4000fffe0ff */
[----:B------:R-:W-:Y:S01]  /*05f0*/  IADD3 R10, P0, PT, R13, UR4, RZ ;  /* 0x000000040d0a7c10 */ /* 0x000fe2000ff1e0ff */
[----:B------:R-:W-:Y:S01]  /*0600*/  IMAD R9, R9, UR20, R0 ;  /* 0x0000001409097c24 */ /* 0x000fe2000f8e0200 */
[----:B------:R-:W-:Y:S01]  /*0610*/  MOV R11, UR20 ;  /* 0x00000014000b7c02 */ /* 0x000fe20008000f00 */
[----:B------:R-:W3:Y:S01]  /*0620*/  LDC.64 R4, c[0x0][0x380] ;  /* 0x0000e000ff047b82 */ /* 0x000ee20000000a00 */
[----:B------:R-:W-:Y:S01]  /*0630*/  MOV R15, UR20 ;  /* 0x00000014000f7c02 */ /* 0x000fe20008000f00 */
[----:B-1----:R-:W-:Y:S01]  /*0640*/  IMAD.WIDE R6, R9, 0x4, R6 ;  /* 0x0000000409067825 */ /* 0x002fe200078e0206 */
[----:B------:R-:W-:-:S05]  /*0650*/  MOV R9, UR20 ;  /* 0x0000001400097c02 */ /* 0x000fca0008000f00 */
[----:B------:R-:W-:Y:S02]  /*0660*/  IMAD.WIDE R8, R9, 0x4, R6 ;  /* 0x0000000409087825 */ /* 0x000fe400078e0206 */
[----:B0-----:R-:W4:Y:S02]  /*0670*/  LDG.E R6, desc[UR18][R6.64] ;  /* 0x0000001206067981 */ /* 0x001f24000c1e1900 */
[----:B---3--:R-:W-:Y:S01]  /*0680*/  IMAD.WIDE.U32 R4, R3, 0x4, R4 ;  /* 0x0000000403047825 */ /* 0x008fe200078e0004 */
[----:B------:R-:W-:Y:S01]  /*0690*/  IADD3.X R3, PT, PT, RZ, RZ, RZ, P0, !PT ;  /* 0x000000ffff037210 */ /* 0x000fe200007fe4ff */
[----:B------:R-:W3:Y:S01]  /*06a0*/  LDG.E R17, desc[UR18][R8.64] ;  /* 0x0000001208117981 */ /* 0x000ee2000c1e1900 */
[----:B--2---:R-:W-:-:S03]  /*06b0*/  LEA R2, P0, R10, UR6, 0x2 ;  /* 0x000000060a027c11 */ /* 0x004fc6000f8010ff */
[----:B------:R-:W4:Y:S01]  /*06c0*/  LDG.E R5, desc[UR18][R4.64] ;  /* 0x0000001204057981 */ /* 0x000f22000c1e1900 */
[----:B------:R-:W-:Y:S01]  /*06d0*/  LEA.HI.X R3, R10, UR7, R3, 0x2, P0 ;  /* 0x000000070a037c11 */ /* 0x000fe200080f1403 */
[----:B------:R-:W-:-:S04]  /*06e0*/  IMAD.WIDE R10, R11, 0x4, R8 ;  /* 0x000000040b0a7825 */ /* 0x000fc800078e0208 */
[----:B------:R-:W3:Y:S01]  /*06f0*/  LDG.E R16, desc[UR18][R2.64+0x4] ;  /* 0x0000041202107981 */ /* 0x000ee2000c1e1900 */
[----:B------:R-:W-:-:S03]  /*0700*/  IMAD.WIDE R14, R15, 0x4, R10 ;  /* 0x000000040f0e7825 */ /* 0x000fc600078e020a */
[----:B------:R-:W2:Y:S04]  /*0710*/  LDG.E R19, desc[UR18][R10.64] ;  /* 0x000000120a137981 */ /* 0x000ea8000c1e1900 */
[----:B------:R-:W2:Y:S04]  /*0720*/  LDG.E R18, desc[UR18][R2.64+0x8] ;  /* 0x0000081202127981 */ /* 0x000ea8000c1e1900 */
[----:B------:R-:W5:Y:S04]  /*0730*/  LDG.E R20, desc[UR18][R2.64+0xc] ;  /* 0x00000c1202147981 */ /* 0x000f68000c1e1900 */
[----:B------:R-:W5:Y:S01]  /*0740*/  LDG.E R14, desc[UR18][R14.64] ;  /* 0x000000120e0e7981 */ /* 0x000f62000c1e1900 */
[----:B------:R-:W-:Y:S01]  /*0750*/  UIADD3 UR4, UPT, UPT, UR4, 0x4, URZ ;  /* 0x0000000404047890 */ /* 0x000fe2000fffe0ff */
[----:B----4-:R-:W-:-:S04]  /*0760*/  IMAD R5, R5, R6, R12 ;  /* 0x0000000605057224 */ /* 0x010fc800078e020c */
[----:B---3--:R-:W-:-:S04]  /*0770*/  IMAD R5, R16, R17, R5 ;  /* 0x0000001110057224 */ /* 0x008fc800078e0205 */
[----:B--2---:R-:W-:-:S04]  /*0780*/  IMAD R5, R18, R19, R5 ;  /* 0x0000001312057224 */ /* 0x004fc800078e0205 */
[----:B-----5:R-:W-:-:S07]  /*0790*/  IMAD R12, R20, R14, R5 ;  /* 0x0000000e140c7224 */ /* 0x020fce00078e0205 */
.L_x_3:
[----:B------:R-:W-:Y:S05]  /*07a0*/  BRA.U !UP1, `(.L_x_2) ;  /* 0x0000000109a87547 */ /* 0x000fea000b800000 */
[----:B------:R-:W-:Y:S01]  /*07b0*/  UISETP.NE.AND UP0, UPT, UR5, 0x1, UPT ;  /* 0x000000010500788c */ /* 0x000fe2000bf05270 */
[----:B------:R-:W-:Y:S01]  /*07c0*/  MOV R7, UR4 ;  /* 0x0000000400077c02 */ /* 0x000fe20008000f00 */
[----:B------:R-:W-:Y:S02]  /*07d0*/  ULOP3.LUT UR5, UR20, 0x1, URZ, 0xc0, !UPT ;  /* 0x0000000114057892 */ /* 0x000fe4000f8ec0ff */
[----:B------:R-:W-:Y:S02]  /*07e0*/  MOV R15, UR20 ;  /* 0x00000014000f7c02 */ /* 0x000fe40008000f00 */
[----:B------:R-:W-:Y:S01]  /*07f0*/  UISETP.NE.U32.AND UP1, UPT, UR5, 0x1, UPT ;  /* 0x000000010500788c */ /* 0x000fe2000bf25070 */
[----:B------:R-:W-:-:S04]  /*0800*/  PLOP3.LUT P1, PT, PT, PT, UP0, 0x80, 0x8 ;  /* 0x000000000008781c */ /* 0x000fc80003f2f008 */
[----:B------:R-:W1:Y:S01]  /*0810*/  @UP0 LDCU.128 UR8, c[0x0][0x380] ;  /* 0x00007000ff0807ac */ /* 0x000e620008000c00 */
[----:B------:R-:W-:Y:S01]  /*0820*/  PLOP3.LUT P0, PT, PT, PT, UP1, 0x80, 0x8 ;  /* 0x000000000008781c */ /* 0x000fe20003f0f018 */
[----:B------:R-:W2:Y:S04]  /*0830*/  @UP0 LDCU.64 UR6, c[0x0][0x380] ;  /* 0x00007000ff0607ac */ /* 0x000ea80008000a00 */
[----:B------:R-:W3:Y:S03]  /*0840*/  @!UP1 LDCU.128 UR12, c[0x0][0x380] ;  /* 0x00007000ff0c97ac */ /* 0x000ee60008000c00 */
[C---:B------:R-:W-:Y:S02]  /*0850*/  @P1 IADD3 R3, PT, PT, R13.reuse, UR4, RZ ;  /* 0x000000040d031c10 */ /* 0x040fe4000fffe0ff */
[----:B------:R-:W-:Y:S01]  /*0860*/  @P1 IADD3 R6, P2, PT, R13, UR4, RZ ;  /* 0x000000040d061c10 */ /* 0x000fe2000ff5e0ff */
[----:B------:R-:W-:Y:S01]  /*0870*/  @UP0 UIADD3 UR4, UPT, UPT, UR4, 0x2, URZ ;  /* 0x0000000204040890 */ /* 0x000fe2000fffe0ff */
[----:B-1----:R-:W-:Y:S01]  /*0880*/  MOV R11, UR9 ;  /* 0x00000009000b7c02 */ /* 0x002fe20008000f00 */
[----:B------:R-:W-:Y:S01]  /*0890*/  IMAD.U32 R10, RZ, RZ, UR8 ;  /* 0x00000008ff0a7e24 */ /* 0x000fe2000f8e00ff */
[----:B------:R-:W-:-:S02]  /*08a0*/  MOV R4, UR10 ;  /* 0x0000000a00047c02 */ /* 0x000fc40008000f00 */
[----:B------:R-:W-:Y:S01]  /*08b0*/  MOV R5, UR11 ;  /* 0x0000000b00057c02 */ /* 0x000fe20008000f00 */
[----:B------:R-:W-:-:S04]  /*08c0*/  @P1 IMAD.WIDE.U32 R10, R3, 0x4, R10 ;  /* 0x00000004030a1825 */ /* 0x000fc800078e000a */
[----:B------:R-:W-:Y:S01]  /*08d0*/  @P1 IMAD R3, R7, UR20, R0 ;  /* 0x0000001407031c24 */ /* 0x000fe2000f8e0200 */
[----:B------:R-:W-:Y:S01]  /*08e0*/  @P1 IADD3.X R7, PT, PT, RZ, RZ, RZ, P2, !PT ;  /* 0x000000ffff071210 */ /* 0x000fe200017fe4ff */
[----:B------:R-:W-:Y:S01]  /*08f0*/  IMAD.U32 R19, RZ, RZ, UR4 ;  /* 0x00000004ff137e24 */ /* 0x000fe2000f8e00ff */
[C---:B--2---:R-:W-:Y:S01]  /*0900*/  @P1 LEA R2, P2, R6.reuse, UR6, 0x2 ;  /* 0x0000000606021c11 */ /* 0x044fe2000f8410ff */
[----:B------:R-:W-:Y:S01]  /*0910*/  @P1 IMAD.WIDE R4, R3, 0x4, R4 ;  /* 0x0000000403041825 */ /* 0x000fe200078e0204 */
[----:B------:R-:W-:Y:S01]  /*0920*/  @!P0 IADD3 R17, PT, PT, R13, UR4, RZ ;  /* 0x000000040d118c10 */ /* 0x000fe2000fffe0ff */
[----:B0-----:R-:W2:Y:S01]  /*0930*/  @P1 LDG.E R11, desc[UR18][R10.64] ;  /* 0x000000120a0b1981 */ /* 0x001ea2000c1e1900 */
[----:B------:R-:W-:Y:S01]  /*0940*/  @P1 LEA.HI.X R3, R6, UR7, R7, 0x2, P2 ;  /* 0x0000000706031c11 */ /* 0x000fe200090f1407 */
[----:B------:R-:W-:Y:S01]  /*0950*/  @!P0 IMAD R19, R19, UR20, R0 ;  /* 0x0000001413138c24 */ /* 0x000fe2000f8e0200 */
[----:B---3--:R-:W-:Y:S01]  /*0960*/  MOV R6, UR12 ;  /* 0x0000000c00067c02 */ /* 0x008fe20008000f00 */
[----:B------:R-:W-:Y:S01]  /*0970*/  @P1 IMAD.WIDE R14, R15, 0x4, R4 ;  /* 0x000000040f0e1825 */ /* 0x000fe200078e0204 */
[----:B------:R-:W-:Y:S01]  /*0980*/  MOV R7, UR13 ;  /* 0x0000000d00077c02 */ /* 0x000fe20008000f00 */
[----:B------:R-:W2:Y:S01]  /*0990*/  @P1 LDG.E R4, desc[UR18][R4.64] ;  /* 0x0000001204041981 */ /* 0x000ea2000c1e1900 */
[----:B------:R-:W-:-:S02]  /*09a0*/  MOV R8, UR14 ;  /* 0x0000000e00087c02 */ /* 0x000fc40008000f00 */
[----:B------:R-:W-:Y:S01]  /*09b0*/  MOV R9, UR15 ;  /* 0x0000000f00097c02 */ /* 0x000fe20008000f00 */
[----:B------:R-:W-:Y:S01]  /*09c0*/  @!P0 IMAD.WIDE.U32 R6, R17, 0x4, R6 ;  /* 0x0000000411068825 */ /* 0x000fe200078e0006 */
[----:B------:R-:W3:Y:S03]  /*09d0*/  @P1 LDG.E R14, desc[UR18][R14.64] ;  /* 0x000000120e0e1981 */ /* 0x000ee6000c1e1900 */
[----:B------:R-:W-:Y:S01]  /*09e0*/  @!P0 IMAD.WIDE R8, R19, 0x4, R8 ;  /* 0x0000000413088825 */ /* 0x000fe200078e0208 */
[----:B------:R-:W3:Y:S04]  /*09f0*/  @P1 LDG.E R2, desc[UR18][R2.64+0x4] ;  /* 0x0000041202021981 */ /* 0x000ee8000c1e1900 */
[----:B------:R-:W4:Y:S04]  /*0a00*/  @!P0 LDG.E R7, desc[UR18][R6.64] ;  /* 0x0000001206078981 */ /* 0x000f28000c1e1900 */
[----:B------:R-:W4:Y:S01]  /*0a10*/  @!P0 LDG.E R8, desc[UR18][R8.64] ;  /* 0x0000001208088981 */ /* 0x000f22000c1e1900 */
[----:B--2---:R-:W-:-:S04]  /*0a20*/  @P1 IMAD R11, R11, R4, R12 ;  /* 0x000000040b0b1224 */ /* 0x004fc800078e020c */
[----:B---3--:R-:W-:-:S04]  /*0a30*/  @P1 IMAD R12, R2, R14, R11 ;  /* 0x0000000e020c1224 */ /* 0x008fc800078e020b */
[----:B----4-:R-:W-:-:S07]  /*0a40*/  @!P0 IMAD R12, R7, R8, R12 ;  /* 0x00000008070c8224 */ /* 0x010fce00078e020c */
.L_x_2:
[----:B------:R-:W1:Y:S01]  /*0a50*/  LDC.64 R2, c[0x0][0x390] ;  /* 0x0000e400ff027b82 */ /* 0x000e620000000a00 */
[----:B------:R-:W-:-:S05]  /*0a60*/  IADD3 R13, PT, PT, R0, R13, RZ ;  /* 0x0000000d000d7210 */ /* 0x000fca0007ffe0ff */
[----:B-1----:R-:W-:-:S05]  /*0a70*/  IMAD.WIDE R2, R13, 0x4, R2 ;  /* 0x000000040d027825 */ /* 0x002fca00078e0202 */
[----:B0-----:R-:W-:Y:S01]  /*0a80*/  STG.E desc[UR18][R2.64], R12 ;  /* 0x0000000c02007986 */ /* 0x001fe2000c101912 */
[----:B------:R-:W-:Y:S05]  /*0a90*/  EXIT ;  /* 0x000000000000794d */ /* 0x000fea0003800000 */
.L_x_4:
[----:B------:R-:W-:-:S00]  /*0aa0*/  BRA `(.L_x_4) ;  /* 0xfffffffc00fc7947 */ /* 0x000fc0000383ffff */
[----:B------:R-:W-:-:S00]  /*0ab0*/  NOP ;  /* 0x0000000000007918 */ /* 0x000fc00000000000 */
        /* <DEDUP_REMOVED lines=12> */
.L_x_5:


//--------------------- .nv.shared.reserved.0     --------------------------
	.section	.nv.shared.reserved.0,"aw",@nobits
	.weak		__nv_reservedSMEM_offset_0_alias
	.size		__nv_reservedSMEM_offset_0_alias, 0, 64
	.other		__nv_reservedSMEM_offset_0_alias,@"STO_CUDA_RESERVED_SHARED STV_DEFAULT"
__nv_reservedSMEM_offset_0_alias:
	.zero		0
	.zero		64


//--------------------- .nv.constant0._Z19multiplicarMatricesPiS_S_i --------------------------
	.section	.nv.constant0._Z19multiplicarMatricesPiS_S_i,"a",@progbits
	.sectionflags	@""
	.align	4
.nv.constant0._Z19multiplicarMatricesPiS_S_i:
	.zero		924


//--------------------- SYMBOLS --------------------------

	.type		.nv.reservedSmem.offset0,@object
	.size		.nv.reservedSmem.offset0,0x4
